//
// Generated by NVIDIA NVVM Compiler
//
// Compiler Build ID: CL-36424714
// Cuda compilation tools, release 13.0, V13.0.88
// Based on NVVM 20.0.0
//

.version 9.0
.target sm_100
.address_size 64

	// .globl	_Z25device_copy_scalar_kernelPiS_i

.visible .entry _Z25device_copy_scalar_kernelPiS_i(
	.param .u64 .ptr .align 1 _Z25device_copy_scalar_kernelPiS_i_param_0,
	.param .u64 .ptr .align 1 _Z25device_copy_scalar_kernelPiS_i_param_1,
	.param .u32 _Z25device_copy_scalar_kernelPiS_i_param_2
)
{
	.reg .pred 	%p<3>;
	.reg .b32 	%r<12>;
	.reg .b64 	%rd<8>;

	ld.param.u64 	%rd3, [_Z25device_copy_scalar_kernelPiS_i_param_0];
	ld.param.u64 	%rd4, [_Z25device_copy_scalar_kernelPiS_i_param_1];
	ld.param.u32 	%r6, [_Z25device_copy_scalar_kernelPiS_i_param_2];
	mov.u32 	%r7, %tid.x;
	mov.u32 	%r8, %ctaid.x;
	mov.u32 	%r1, %ntid.x;
	mad.lo.s32 	%r11, %r8, %r1, %r7;
	setp.ge.s32 	%p1, %r11, %r6;
	@%p1 bra 	$L__BB0_3;
	mov.u32 	%r9, %nctaid.x;
	mul.lo.s32 	%r3, %r1, %r9;
	cvta.to.global.u64 	%rd1, %rd3;
	cvta.to.global.u64 	%rd2, %rd4;
$L__BB0_2:
	mul.wide.s32 	%rd5, %r11, 4;
	add.s64 	%rd6, %rd1, %rd5;
	ld.global.u32 	%r10, [%rd6];
	add.s64 	%rd7, %rd2, %rd5;
	st.global.u32 	[%rd7], %r10;
	add.s32 	%r11, %r11, %r3;
	setp.lt.s32 	%p2, %r11, %r6;
	@%p2 bra 	$L__BB0_2;
$L__BB0_3:
	ret;

}
	// .globl	_Z26device_copy_vector2_kernelPiS_i
.visible .entry _Z26device_copy_vector2_kernelPiS_i(
	.param .u64 .ptr .align 1 _Z26device_copy_vector2_kernelPiS_i_param_0,
	.param .u64 .ptr .align 1 _Z26device_copy_vector2_kernelPiS_i_param_1,
	.param .u32 _Z26device_copy_vector2_kernelPiS_i_param_2
)
{
	.reg .pred 	%p<5>;
	.reg .b32 	%r<22>;
	.reg .b64 	%rd<11>;

	ld.param.u64 	%rd3, [_Z26device_copy_vector2_kernelPiS_i_param_0];
	ld.param.u64 	%rd4, [_Z26device_copy_vector2_kernelPiS_i_param_1];
	ld.param.u32 	%r10, [_Z26device_copy_vector2_kernelPiS_i_param_2];
	cvta.to.global.u64 	%rd1, %rd4;
	cvta.to.global.u64 	%rd2, %rd3;
	mov.u32 	%r11, %tid.x;
	mov.u32 	%r12, %ctaid.x;
	mov.u32 	%r1, %ntid.x;
	mad.lo.s32 	%r2, %r12, %r1, %r11;
	shr.u32 	%r13, %r10, 31;
	add.s32 	%r14, %r10, %r13;
	shr.s32 	%r3, %r14, 1;
	setp.ge.s32 	%p1, %r2, %r3;
	@%p1 bra 	$L__BB1_3;
	mov.u32 	%r15, %nctaid.x;
	mul.lo.s32 	%r4, %r1, %r15;
	mov.u32 	%r20, %r2;
$L__BB1_2:
	mul.wide.s32 	%rd5, %r20, 8;
	add.s64 	%rd6, %rd1, %rd5;
	add.s64 	%rd7, %rd2, %rd5;
	ld.global.v2.u32 	{%r16, %r17}, [%rd7];
	st.global.v2.u32 	[%rd6], {%r16, %r17};
	add.s32 	%r20, %r20, %r4;
	setp.lt.s32 	%p2, %r20, %r3;
	@%p2 bra 	$L__BB1_2;
$L__BB1_3:
	shl.b32 	%r18, %r3, 1;
	add.s32 	%r21, %r18, %r2;
	setp.ge.s32 	%p3, %r21, %r10;
	@%p3 bra 	$L__BB1_5;
$L__BB1_4:
	mul.wide.s32 	%rd8, %r21, 4;
	add.s64 	%rd9, %rd2, %rd8;
	ld.global.u32 	%r19, [%rd9];
	add.s64 	%rd10, %rd1, %rd8;
	st.global.u32 	[%rd10], %r19;
	add.s32 	%r21, %r21, %r2;
	setp.lt.s32 	%p4, %r21, %r10;
	@%p4 bra 	$L__BB1_4;
$L__BB1_5:
	ret;

}
	// .globl	_Z26device_copy_vector4_kernelPiS_i
.visible .entry _Z26device_copy_vector4_kernelPiS_i(
	.param .u64 .ptr .align 1 _Z26device_copy_vector4_kernelPiS_i_param_0,
	.param .u64 .ptr .align 1 _Z26device_copy_vector4_kernelPiS_i_param_1,
	.param .u32 _Z26device_copy_vector4_kernelPiS_i_param_2
)
{
	.reg .pred 	%p<5>;
	.reg .b32 	%r<25>;
	.reg .b64 	%rd<11>;

	ld.param.u64 	%rd3, [_Z26device_copy_vector4_kernelPiS_i_param_0];
	ld.param.u64 	%rd4, [_Z26device_copy_vector4_kernelPiS_i_param_1];
	ld.param.u32 	%r10, [_Z26device_copy_vector4_kernelPiS_i_param_2];
	cvta.to.global.u64 	%rd1, %rd4;
	cvta.to.global.u64 	%rd2, %rd3;
	mov.u32 	%r11, %tid.x;
	mov.u32 	%r12, %ctaid.x;
	mov.u32 	%r1, %ntid.x;
	mad.lo.s32 	%r2, %r12, %r1, %r11;
	shr.s32 	%r13, %r10, 31;
	shr.u32 	%r14, %r13, 30;
	add.s32 	%r15, %r10, %r14;
	shr.s32 	%r3, %r15, 2;
	setp.ge.s32 	%p1, %r2, %r3;
	@%p1 bra 	$L__BB2_3;
	mov.u32 	%r16, %nctaid.x;
	mul.lo.s32 	%r4, %r1, %r16;
	mov.u32 	%r23, %r2;
$L__BB2_2:
	mul.wide.s32 	%rd5, %r23, 16;
	add.s64 	%rd6, %rd1, %rd5;
	add.s64 	%rd7, %rd2, %rd5;
	ld.global.v4.u32 	{%r17, %r18, %r19, %r20}, [%rd7];
	st.global.v4.u32 	[%rd6], {%r17, %r18, %r19, %r20};
	add.s32 	%r23, %r23, %r4;
	setp.lt.s32 	%p2, %r23, %r3;
	@%p2 bra 	$L__BB2_2;
$L__BB2_3:
	shl.b32 	%r21, %r3, 2;
	add.s32 	%r24, %r21, %r2;
	setp.ge.s32 	%p3, %r24, %r10;
	@%p3 bra 	$L__BB2_5;
$L__BB2_4:
	mul.wide.s32 	%rd8, %r24, 4;
	add.s64 	%rd9, %rd2, %rd8;
	ld.global.u32 	%r22, [%rd9];
	add.s64 	%rd10, %rd1, %rd8;
	st.global.u32 	[%rd10], %r22;
	add.s32 	%r24, %r24, %r2;
	setp.lt.s32 	%p4, %r24, %r10;
	@%p4 bra 	$L__BB2_4;
$L__BB2_5:
	ret;

}


// ===== COMPILED SASS (sm_100) =====

	.target	sm_100

	.elftype	@"ET_EXEC"


//--------------------- .note.nv.tkinfo           --------------------------
	.section	.note.nv.tkinfo,"",@"SHT_NOTE"
	.sectionflags	@"SHF_NOTE_NV_TKINFO"
	.tkinfo
        /*0018*/ 	.word	0x00000002
        /*0030*/ 	.string	""
        /*0030*/ 	.string	"ptxas"
        /*0030*/ 	.string	"Cuda compilation tools, release 13.0, V13.0.88"
        /*0030*/ 	.string	"Build cuda_13.0.r13.0/compiler.36424714_0"
        /*0030*/ 	.string	"-arch sm_100 -m 64 "



//--------------------- .note.nv.cuinfo           --------------------------
	.section	.note.nv.cuinfo,"",@"SHT_NOTE"
	.sectionflags	@"SHF_NOTE_NV_CUINFO"
        /*0018*/ 	.short	0x0002
        /*001a*/ 	.short	0x0064
        /*001c*/ 	.short	0x0082
	.zero		2


//--------------------- .nv.info                  --------------------------
	.section	.nv.info,"",@"SHT_CUDA_INFO"
	.align	4


	//----- nvinfo : EIATTR_REGCOUNT
	.align		4
        /*0000*/ 	.byte	0x04, 0x2f
        /*0002*/ 	.short	(.L_1 - .L_0)
	.align		4
.L_0:
        /*0004*/ 	.word	index@(_Z25device_copy_scalar_kernelPiS_i)
        /*0008*/ 	.word	0x0000000e


	//----- nvinfo : EIATTR_FRAME_SIZE
	.align		4
.L_1:
        /*000c*/ 	.byte	0x04, 0x11
        /*000e*/ 	.short	(.L_3 - .L_2)
	.align		4
.L_2:
        /*0010*/ 	.word	index@(_Z25device_copy_scalar_kernelPiS_i)
        /*0014*/ 	.word	0x00000000


	//----- nvinfo : EIATTR_REGCOUNT
	.align		4
.L_3:
        /*0018*/ 	.byte	0x04, 0x2f
        /*001a*/ 	.short	(.L_5 - .L_4)
	.align		4
.L_4:
        /*001c*/ 	.word	index@(_Z26device_copy_vector2_kernelPiS_i)
        /*0020*/ 	.word	0x00000012


	//----- nvinfo : EIATTR_FRAME_SIZE
	.align		4
.L_5:
        /*0024*/ 	.byte	0x04, 0x11
        /*0026*/ 	.short	(.L_7 - .L_6)
	.align		4
.L_6:
        /*0028*/ 	.word	index@(_Z26device_copy_vector2_kernelPiS_i)
        /*002c*/ 	.word	0x00000000


	//----- nvinfo : EIATTR_REGCOUNT
	.align		4
.L_7:
        /*0030*/ 	.byte	0x04, 0x2f
        /*0032*/ 	.short	(.L_9 - .L_8)
	.align		4
.L_8:
        /*0034*/ 	.word	index@(_Z26device_copy_vector4_kernelPiS_i)
        /*0038*/ 	.word	0x00000014


	//----- nvinfo : EIATTR_FRAME_SIZE
	.align		4
.L_9:
        /*003c*/ 	.byte	0x04, 0x11
        /*003e*/ 	.short	(.L_11 - .L_10)
	.align		4
.L_10:
        /*0040*/ 	.word	index@(_Z26device_copy_vector4_kernelPiS_i)
        /*0044*/ 	.word	0x00000000


	//----- nvinfo : EIATTR_MIN_STACK_SIZE
	.align		4
.L_11:
        /*0048*/ 	.byte	0x04, 0x12
        /*004a*/ 	.short	(.L_13 - .L_12)
	.align		4
.L_12:
        /*004c*/ 	.word	index@(_Z26device_copy_vector4_kernelPiS_i)
        /*0050*/ 	.word	0x00000000


	//----- nvinfo : EIATTR_MIN_STACK_SIZE
	.align		4
.L_13:
        /*0054*/ 	.byte	0x04, 0x12
        /*0056*/ 	.short	(.L_15 - .L_14)
	.align		4
.L_14:
        /*0058*/ 	.word	index@(_Z26device_copy_vector2_kernelPiS_i)
        /*005c*/ 	.word	0x00000000


	//----- nvinfo : EIATTR_MIN_STACK_SIZE
	.align		4
.L_15:
        /*0060*/ 	.byte	0x04, 0x12
        /*0062*/ 	.short	(.L_17 - .L_16)
	.align		4
.L_16:
        /*0064*/ 	.word	index@(_Z25device_copy_scalar_kernelPiS_i)
        /*0068*/ 	.word	0x00000000
.L_17:


//--------------------- .nv.compat                --------------------------
	.section	.nv.compat,"",@"SHT_CUDA_COMPAT_INFO"
	.align	4
        /*0000*/ 	.byte	0x02, 0x09, 0x00, 0x00, 0x02, 0x02, 0x01, 0x00, 0x02, 0x05, 0x05, 0x00, 0x03, 0x07, 0x01, 0x01
        /*0010*/ 	.byte	0x02, 0x03, 0x00, 0x00, 0x02, 0x06, 0x01, 0x00, 0x04, 0x0b, 0x08, 0x00, 0x09, 0x00, 0x00, 0x00
        /*0020*/ 	.byte	0x00, 0x00, 0x00, 0x00


//--------------------- .nv.info._Z26device_copy_vector4_kernelPiS_i --------------------------
	.section	.nv.info._Z26device_copy_vector4_kernelPiS_i,"",@"SHT_CUDA_INFO"
	.sectionflags	@""
	.align	4


	//----- nvinfo : EIATTR_CUDA_API_VERSION
	.align		4
        /*0000*/ 	.byte	0x04, 0x37
        /*0002*/ 	.short	(.L_19 - .L_18)
.L_18:
        /*0004*/ 	.word	0x00000082


	//----- nvinfo : EIATTR_KPARAM_INFO
	.align		4
.L_19:
        /*0008*/ 	.byte	0x04, 0x17
        /*000a*/ 	.short	(.L_21 - .L_20)
.L_20:
        /*000c*/ 	.word	0x00000000
        /*0010*/ 	.short	0x0002
        /*0012*/ 	.short	0x0010
        /*0014*/ 	.byte	0x00, 0xf0, 0x11, 0x00


	//----- nvinfo : EIATTR_KPARAM_INFO
	.align		4
.L_21:
        /*0018*/ 	.byte	0x04, 0x17
        /*001a*/ 	.short	(.L_23 - .L_22)
.L_22:
        /*001c*/ 	.word	0x00000000
        /*0020*/ 	.short	0x0001
        /*0022*/ 	.short	0x0008
        /*0024*/ 	.byte	0x00, 0xf5, 0x21, 0x00


	//----- nvinfo : EIATTR_KPARAM_INFO
	.align		4
.L_23:
        /*0028*/ 	.byte	0x04, 0x17
        /*002a*/ 	.short	(.L_25 - .L_24)
.L_24:
        /*002c*/ 	.word	0x00000000
        /*0030*/ 	.short	0x0000
        /*0032*/ 	.short	0x0000
        /*0034*/ 	.byte	0x00, 0xf5, 0x21, 0x00


	//----- nvinfo : EIATTR_SPARSE_MMA_MASK
	.align		4
.L_25:
        /*0038*/ 	.byte	0x03, 0x50
        /*003a*/ 	.short	0x0000


	//----- nvinfo : EIATTR_MAXREG_COUNT
	.align		4
        /*003c*/ 	.byte	0x03, 0x1b
        /*003e*/ 	.short	0x00ff


	//----- nvinfo : EIATTR_MERCURY_ISA_VERSION
	.align		4
        /*0040*/ 	.byte	0x03, 0x5f
        /*0042*/ 	.short	0x0101


	//----- nvinfo : EIATTR_VRC_CTA_INIT_COUNT
	.align		4
        /*0044*/ 	.byte	0x02, 0x4a
	.zero		1
	.zero		1


	//----- nvinfo : EIATTR_EXIT_INSTR_OFFSETS
	.align		4
        /*0048*/ 	.byte	0x04, 0x1c
        /*004a*/ 	.short	(.L_27 - .L_26)


	//   ....[0]....
.L_26:
        /*004c*/ 	.word	0x000001c0


	//   ....[1]....
        /*0050*/ 	.word	0x00000260


	//----- nvinfo : EIATTR_CRS_STACK_SIZE
	.align		4
.L_27:
        /*0054*/ 	.byte	0x04, 0x1e
        /*0056*/ 	.short	(.L_29 - .L_28)
.L_28:
        /*0058*/ 	.word	0x00000000


	//----- nvinfo : EIATTR_CBANK_PARAM_SIZE
	.align		4
.L_29:
        /*005c*/ 	.byte	0x03, 0x19
        /*005e*/ 	.short	0x0014


	//----- nvinfo : EIATTR_PARAM_CBANK
	.align		4
        /*0060*/ 	.byte	0x04, 0x0a
        /*0062*/ 	.short	(.L_31 - .L_30)
	.align		4
.L_30:
        /*0064*/ 	.word	index@(.nv.constant0._Z26device_copy_vector4_kernelPiS_i)
        /*0068*/ 	.short	0x0380
        /*006a*/ 	.short	0x0014


	//----- nvinfo : EIATTR_SW_WAR
	.align		4
.L_31:
        /*006c*/ 	.byte	0x04, 0x36
        /*006e*/ 	.short	(.L_33 - .L_32)
.L_32:
        /*0070*/ 	.word	0x00000008
.L_33:


//--------------------- .nv.info._Z26device_copy_vector2_kernelPiS_i --------------------------
	.section	.nv.info._Z26device_copy_vector2_kernelPiS_i,"",@"SHT_CUDA_INFO"
	.sectionflags	@""
	.align	4


	//----- nvinfo : EIATTR_CUDA_API_VERSION
	.align		4
        /*0000*/ 	.byte	0x04, 0x37
        /*0002*/ 	.short	(.L_35 - .L_34)
.L_34:
        /*0004*/ 	.word	0x00000082


	//----- nvinfo : EIATTR_KPARAM_INFO
	.align		4
.L_35:
        /*0008*/ 	.byte	0x04, 0x17
        /*000a*/ 	.short	(.L_37 - .L_36)
.L_36:
        /*000c*/ 	.word	0x00000000
        /*0010*/ 	.short	0x0002
        /*0012*/ 	.short	0x0010
        /*0014*/ 	.byte	0x00, 0xf0, 0x11, 0x00


	//----- nvinfo : EIATTR_KPARAM_INFO
	.align		4
.L_37:
        /*0018*/ 	.byte	0x04, 0x17
        /*001a*/ 	.short	(.L_39 - .L_38)
.L_38:
        /*001c*/ 	.word	0x00000000
        /*0020*/ 	.short	0x0001
        /*0022*/ 	.short	0x0008
        /*0024*/ 	.byte	0x00, 0xf5, 0x21, 0x00


	//----- nvinfo : EIATTR_KPARAM_INFO
	.align		4
.L_39:
        /*0028*/ 	.byte	0x04, 0x17
        /*002a*/ 	.short	(.L_41 - .L_40)
.L_40:
        /*002c*/ 	.word	0x00000000
        /*0030*/ 	.short	0x0000
        /*0032*/ 	.short	0x0000
        /*0034*/ 	.byte	0x00, 0xf5, 0x21, 0x00


	//----- nvinfo : EIATTR_SPARSE_MMA_MASK
	.align		4
.L_41:
        /*0038*/ 	.byte	0x03, 0x50
        /*003a*/ 	.short	0x0000


	//----- nvinfo : EIATTR_MAXREG_COUNT
	.align		4
        /*003c*/ 	.byte	0x03, 0x1b
        /*003e*/ 	.short	0x00ff


	//----- nvinfo : EIATTR_MERCURY_ISA_VERSION
	.align		4
        /*0040*/ 	.byte	0x03, 0x5f
        /*0042*/ 	.short	0x0101


	//----- nvinfo : EIATTR_VRC_CTA_INIT_COUNT
	.align		4
        /*0044*/ 	.byte	0x02, 0x4a
	.zero		1
	.zero		1


	//----- nvinfo : EIATTR_EXIT_INSTR_OFFSETS
	.align		4
        /*0048*/ 	.byte	0x04, 0x1c
        /*004a*/ 	.short	(.L_43 - .L_42)


	//   ....[0]....
.L_42:
        /*004c*/ 	.word	0x000001b0


	//   ....[1]....
        /*0050*/ 	.word	0x00000250


	//----- nvinfo : EIATTR_CRS_STACK_SIZE
	.align		4
.L_43:
        /*0054*/ 	.byte	0x04, 0x1e
        /*0056*/ 	.short	(.L_45 - .L_44)
.L_44:
        /*0058*/ 	.word	0x00000000


	//----- nvinfo : EIATTR_CBANK_PARAM_SIZE
	.align		4
.L_45:
        /*005c*/ 	.byte	0x03, 0x19
        /*005e*/ 	.short	0x0014


	//----- nvinfo : EIATTR_PARAM_CBANK
	.align		4
        /*0060*/ 	.byte	0x04, 0x0a
        /*0062*/ 	.short	(.L_47 - .L_46)
	.align		4
.L_46:
        /*0064*/ 	.word	index@(.nv.constant0._Z26device_copy_vector2_kernelPiS_i)
        /*0068*/ 	.short	0x0380
        /*006a*/ 	.short	0x0014


	//----- nvinfo : EIATTR_SW_WAR
	.align		4
.L_47:
        /*006c*/ 	.byte	0x04, 0x36
        /*006e*/ 	.short	(.L_49 - .L_48)
.L_48:
        /*0070*/ 	.word	0x00000008
.L_49:


//--------------------- .nv.info._Z25device_copy_scalar_kernelPiS_i --------------------------
	.section	.nv.info._Z25device_copy_scalar_kernelPiS_i,"",@"SHT_CUDA_INFO"
	.sectionflags	@""
	.align	4


	//----- nvinfo : EIATTR_CUDA_API_VERSION
	.align		4
        /*0000*/ 	.byte	0x04, 0x37
        /*0002*/ 	.short	(.L_51 - .L_50)
.L_50:
        /*0004*/ 	.word	0x00000082


	//----- nvinfo : EIATTR_KPARAM_INFO
	.align		4
.L_51:
        /*0008*/ 	.byte	0x04, 0x17
        /*000a*/ 	.short	(.L_53 - .L_52)
.L_52:
        /*000c*/ 	.word	0x00000000
        /*0010*/ 	.short	0x0002
        /*0012*/ 	.short	0x0010
        /*0014*/ 	.byte	0x00, 0xf0, 0x11, 0x00


	//----- nvinfo : EIATTR_KPARAM_INFO
	.align		4
.L_53:
        /*0018*/ 	.byte	0x04, 0x17
        /*001a*/ 	.short	(.L_55 - .L_54)
.L_54:
        /*001c*/ 	.word	0x00000000
        /*0020*/ 	.short	0x0001
        /*0022*/ 	.short	0x0008
        /*0024*/ 	.byte	0x00, 0xf5, 0x21, 0x00


	//----- nvinfo : EIATTR_KPARAM_INFO
	.align		4
.L_55:
        /*0028*/ 	.byte	0x04, 0x17
        /*002a*/ 	.short	(.L_57 - .L_56)
.L_56:
        /*002c*/ 	.word	0x00000000
        /*0030*/ 	.short	0x0000
        /*0032*/ 	.short	0x0000
        /*0034*/ 	.byte	0x00, 0xf5, 0x21, 0x00


	//----- nvinfo : EIATTR_SPARSE_MMA_MASK
	.align		4
.L_57:
        /*0038*/ 	.byte	0x03, 0x50
        /*003a*/ 	.short	0x0000


	//----- nvinfo : EIATTR_MAXREG_COUNT
	.align		4
        /*003c*/ 	.byte	0x03, 0x1b
        /*003e*/ 	.short	0x00ff


	//----- nvinfo : EIATTR_MERCURY_ISA_VERSION
	.align		4
        /*0040*/ 	.byte	0x03, 0x5f
        /*0042*/ 	.short	0x0101


	//----- nvinfo : EIATTR_VRC_CTA_INIT_COUNT
	.align		4
        /*0044*/ 	.byte	0x02, 0x4a
	.zero		1
	.zero		1


	//----- nvinfo : EIATTR_EXIT_INSTR_OFFSETS
	.align		4
        /*0048*/ 	.byte	0x04, 0x1c
        /*004a*/ 	.short	(.L_59 - .L_58)


	//   ....[0]....
.L_58:
        /*004c*/ 	.word	0x00000070


	//   ....[1]....
        /*0050*/ 	.word	0x00000140


	//----- nvinfo : EIATTR_CRS_STACK_SIZE
	.align		4
.L_59:
        /*0054*/ 	.byte	0x04, 0x1e
        /*0056*/ 	.short	(.L_61 - .L_60)
.L_60:
        /*0058*/ 	.word	0x00000000


	//----- nvinfo : EIATTR_CBANK_PARAM_SIZE
	.align		4
.L_61:
        /*005c*/ 	.byte	0x03, 0x19
        /*005e*/ 	.short	0x0014


	//----- nvinfo : EIATTR_PARAM_CBANK
	.align		4
        /*0060*/ 	.byte	0x04, 0x0a
        /*0062*/ 	.short	(.L_63 - .L_62)
	.align		4
.L_62:
        /*0064*/ 	.word	index@(.nv.constant0._Z25device_copy_scalar_kernelPiS_i)
        /*0068*/ 	.short	0x0380
        /*006a*/ 	.short	0x0014


	//----- nvinfo : EIATTR_SW_WAR
	.align		4
.L_63:
        /*006c*/ 	.byte	0x04, 0x36
        /*006e*/ 	.short	(.L_65 - .L_64)
.L_64:
        /*0070*/ 	.word	0x00000008
.L_65:


//--------------------- .nv.callgraph             --------------------------
	.section	.nv.callgraph,"",@"SHT_CUDA_CALLGRAPH"
	.align	4
	.sectionentsize	8
	.align		4
        /*0000*/ 	.word	0x00000000
	.align		4
        /*0004*/ 	.word	0xffffffff
	.align		4
        /*0008*/ 	.word	0x00000000
	.align		4
        /*000c*/ 	.word	0xfffffffe
	.align		4
        /*0010*/ 	.word	0x00000000
	.align		4
        /*0014*/ 	.word	0xfffffffd
	.align		4
        /*0018*/ 	.word	0x00000000
	.align		4
        /*001c*/ 	.word	0xfffffffc


//--------------------- .text._Z26device_copy_vector4_kernelPiS_i --------------------------
	.section	.text._Z26device_copy_vector4_kernelPiS_i,"ax",@progbits
	.align	128
        .global         _Z26device_copy_vector4_kernelPiS_i
        .type           _Z26device_copy_vector4_kernelPiS_i,@function
        .size           _Z26device_copy_vector4_kernelPiS_i,(.L_x_12 - _Z26device_copy_vector4_kernelPiS_i)
        .other          _Z26device_copy_vector4_kernelPiS_i,@"STO_CUDA_ENTRY STV_DEFAULT"
_Z26device_copy_vector4_kernelPiS_i:
.text._Z26device_copy_vector4_kernelPiS_i:
[----:B------:R-:W-:Y:S01]  /*0000*/  LDC R1, c[0x0][0x37c] ;  /* 0x0000df00ff017b82 */ /* 0x000fe20000000800 */
[----:B------:R-:W0:Y:S07]  /*0010*/  S2R R2, SR_TID.X ;  /* 0x0000000000027919 */ /* 0x000e2e0000002100 */
[----:B------:R-:W1:Y:S01]  /*0020*/  LDC R0, c[0x0][0x390] ;  /* 0x0000e400ff007b82 */ /* 0x000e620000000800 */
[----:B------:R-:W-:Y:S07]  /*0030*/  BSSY.RECONVERGENT B0, `(.L_x_0) ;  /* 0x0000018000007945 */ /* 0x000fee0003800200 */
[----:B------:R-:W0:Y:S08]  /*0040*/  S2UR UR4, SR_CTAID.X ;  /* 0x00000000000479c3 */ /* 0x000e300000002500 */
[----:B------:R-:W0:Y:S01]  /*0050*/  LDC R5, c[0x0][0x360] ;  /* 0x0000d800ff057b82 */ /* 0x000e220000000800 */
[----:B-1----:R-:W-:-:S04]  /*0060*/  SHF.R.S32.HI R3, RZ, 0x1f, R0 ;  /* 0x0000001fff037819 */ /* 0x002fc80000011400 */
[----:B------:R-:W-:-:S04]  /*0070*/  LEA.HI R3, R3, R0, RZ, 0x2 ;  /* 0x0000000003037211 */ /* 0x000fc800078f10ff */
[----:B------:R-:W-:Y:S01]  /*0080*/  SHF.R.S32.HI R3, RZ, 0x2, R3 ;  /* 0x00000002ff037819 */ /* 0x000fe20000011403 */
[----:B0-----:R-:W-:Y:S01]  /*0090*/  IMAD R2, R5, UR4, R2 ;  /* 0x0000000405027c24 */ /* 0x001fe2000f8e0202 */
[----:B------:R-:W0:Y:S03]  /*00a0*/  LDCU.64 UR4, c[0x0][0x358] ;  /* 0x00006b00ff0477ac */ /* 0x000e260008000a00 */
[----:B------:R-:W-:Y:S01]  /*00b0*/  IMAD R17, R3, 0x4, R2 ;  /* 0x0000000403117824 */ /* 0x000fe200078e0202 */
[----:B------:R-:W-:-:S04]  /*00c0*/  ISETP.GE.AND P1, PT, R2, R3, PT ;  /* 0x000000030200720c */ /* 0x000fc80003f26270 */
[----:B------:R-:W-:-:S09]  /*00d0*/  ISETP.GE.AND P0, PT, R17, R0, PT ;  /* 0x000000001100720c */ /* 0x000fd20003f06270 */
[----:B------:R-:W-:Y:S05]  /*00e0*/  @P1 BRA `(.L_x_1) ;  /* 0x0000000000301947 */ /* 0x000fea0003800000 */
[----:B------:R-:W1:Y:S01]  /*00f0*/  LDC.64 R12, c[0x0][0x380] ;  /* 0x0000e000ff0c7b82 */ /* 0x000e620000000a00 */
[----:B------:R-:W2:Y:S01]  /*0100*/  LDCU UR6, c[0x0][0x370] ;  /* 0x00006e00ff0677ac */ /* 0x000ea20008000800 */
[----:B------:R-:W-:-:S06]  /*0110*/  IMAD.MOV.U32 R15, RZ, RZ, R2 ;  /* 0x000000ffff0f7224 */ /* 0x000fcc00078e0002 */
[----:B------:R-:W3:Y:S01]  /*0120*/  LDC.64 R10, c[0x0][0x388] ;  /* 0x0000e200ff0a7b82 */ /* 0x000ee20000000a00 */
[----:B--2---:R-:W-:-:S07]  /*0130*/  IMAD R14, R5, UR6, RZ ;  /* 0x00000006050e7c24 */ /* 0x004fce000f8e02ff */
.L_x_2:
[----:B-12---:R-:W-:-:S06]  /*0140*/  IMAD.WIDE R4, R15, 0x10, R12 ;  /* 0x000000100f047825 */ /* 0x006fcc00078e020c */
[----:B0-----:R-:W2:Y:S01]  /*0150*/  LDG.E.128 R4, desc[UR4][R4.64] ;  /* 0x0000000404047981 */ /* 0x001ea2000c1e1d00 */
[----:B---3--:R-:W-:Y:S01]  /*0160*/  IMAD.WIDE R8, R15, 0x10, R10 ;  /* 0x000000100f087825 */ /* 0x008fe200078e020a */
[----:B------:R-:W-:-:S04]  /*0170*/  IADD3 R15, PT, PT, R14, R15, RZ ;  /* 0x0000000f0e0f7210 */ /* 0x000fc80007ffe0ff */
[----:B------:R-:W-:Y:S01]  /*0180*/  ISETP.GE.AND P1, PT, R15, R3, PT ;  /* 0x000000030f00720c */ /* 0x000fe20003f26270 */
[----:B--2---:R2:W-:-:S12]  /*0190*/  STG.E.128 desc[UR4][R8.64], R4 ;  /* 0x0000000408007986 */ /* 0x0045d8000c101d04 */
[----:B------:R-:W-:Y:S05]  /*01a0*/  @!P1 BRA `(.L_x_2) ;  /* 0xfffffffc00e49947 */ /* 0x000fea000383ffff */
.L_x_1:
[----:B0-----:R-:W-:Y:S05]  /*01b0*/  BSYNC.RECONVERGENT B0 ;  /* 0x0000000000007941 */ /* 0x001fea0003800200 */
.L_x_0:
[----:B------:R-:W-:Y:S05]  /*01c0*/  @P0 EXIT ;  /* 0x000000000000094d */ /* 0x000fea0003800000 */
[----:B--2---:R-:W0:Y:S08]  /*01d0*/  LDC.64 R8, c[0x0][0x380] ;  /* 0x0000e000ff087b82 */ /* 0x004e300000000a00 */
[----:B------:R-:W1:Y:S02]  /*01e0*/  LDC.64 R10, c[0x0][0x388] ;  /* 0x0000e200ff0a7b82 */ /* 0x000e640000000a00 */
.L_x_3:
[----:B0-2---:R-:W-:-:S06]  /*01f0*/  IMAD.WIDE R4, R17, 0x4, R8 ;  /* 0x0000000411047825 */ /* 0x005fcc00078e0208 */
[----:B------:R-:W2:Y:S01]  /*0200*/  LDG.E R5, desc[UR4][R4.64] ;  /* 0x0000000404057981 */ /* 0x000ea2000c1e1900 */
[----:B-1----:R-:W-:Y:S01]  /*0210*/  IMAD.WIDE R6, R17, 0x4, R10 ;  /* 0x0000000411067825 */ /* 0x002fe200078e020a */
[----:B------:R-:W-:-:S04]  /*0220*/  IADD3 R17, PT, PT, R2, R17, RZ ;  /* 0x0000001102117210 */ /* 0x000fc80007ffe0ff */
[----:B------:R-:W-:Y:S01]  /*0230*/  ISETP.GE.AND P0, PT, R17, R0, PT ;  /* 0x000000001100720c */ /* 0x000fe20003f06270 */
[----:B--2---:R2:W-:-:S12]  /*0240*/  STG.E desc[UR4][R6.64], R5 ;  /* 0x0000000506007986 */ /* 0x0045d8000c101904 */
[----:B------:R-:W-:Y:S05]  /*0250*/  @!P0 BRA `(.L_x_3) ;  /* 0xfffffffc00e48947 */ /* 0x000fea000383ffff */
[----:B------:R-:W-:Y:S05]  /*0260*/  EXIT ;  /* 0x000000000000794d */ /* 0x000fea0003800000 */
.L_x_4:
[----:B------:R-:W-:-:S00]  /*0270*/  BRA `(.L_x_4) ;  /* 0xfffffffc00fc7947 */ /* 0x000fc0000383ffff */
[----:B------:R-:W-:-:S00]  /*0280*/  NOP ;  /* 0x0000000000007918 */ /* 0x000fc00000000000 */
[----:B------:R-:W-:-:S00]  /*0290*/  NOP ;  /* 0x0000000000007918 */ /* 0x000fc00000000000 */
[----:B------:R-:W-:-:S00]  /*02a0*/  NOP ;  /* 0x0000000000007918 */ /* 0x000fc00000000000 */
[----:B------:R-:W-:-:S00]  /*02b0*/  NOP ;  /* 0x0000000000007918 */ /* 0x000fc00000000000 */
[----:B------:R-:W-:-:S00]  /*02c0*/  NOP ;  /* 0x0000000000007918 */ /* 0x000fc00000000000 */
[----:B------:R-:W-:-:S00]  /*02d0*/  NOP ;  /* 0x0000000000007918 */ /* 0x000fc00000000000 */
[----:B------:R-:W-:-:S00]  /*02e0*/  NOP ;  /* 0x0000000000007918 */ /* 0x000fc00000000000 */
[----:B------:R-:W-:-:S00]  /*02f0*/  NOP ;  /* 0x0000000000007918 */ /* 0x000fc00000000000 */
.L_x_12:


//--------------------- .text._Z26device_copy_vector2_kernelPiS_i --------------------------
	.section	.text._Z26device_copy_vector2_kernelPiS_i,"ax",@progbits
	.align	128
        .global         _Z26device_copy_vector2_kernelPiS_i
        .type           _Z26device_copy_vector2_kernelPiS_i,@function
        .size           _Z26device_copy_vector2_kernelPiS_i,(.L_x_13 - _Z26device_copy_vector2_kernelPiS_i)
        .other          _Z26device_copy_vector2_kernelPiS_i,@"STO_CUDA_ENTRY STV_DEFAULT"
_Z26device_copy_vector2_kernelPiS_i:
.text._Z26device_copy_vector2_kernelPiS_i:
[----:B------:R-:W-:Y:S01]  /*0000*/  LDC R1, c[0x0][0x37c] ;  /* 0x0000df00ff017b82 */ /* 0x000fe20000000800 */
[----:B------:R-:W0:Y:S07]  /*0010*/  S2R R0, SR_TID.X ;  /* 0x0000000000007919 */ /* 0x000e2e0000002100 */
[----:B------:R-:W1:Y:S01]  /*0020*/  LDC R15, c[0x0][0x390] ;  /* 0x0000e400ff0f7b82 */ /* 0x000e620000000800 */
[----:B------:R-:W-:Y:S07]  /*0030*/  BSSY.RECONVERGENT B0, `(.L_x_5) ;  /* 0x0000017000007945 */ /* 0x000fee0003800200 */
[----:B------:R-:W0:Y:S08]  /*0040*/  S2UR UR4, SR_CTAID.X ;  /* 0x00000000000479c3 */ /* 0x000e300000002500 */
[----:B------:R-:W0:Y:S01]  /*0050*/  LDC R3, c[0x0][0x360] ;  /* 0x0000d800ff037b82 */ /* 0x000e220000000800 */
[----:B-1----:R-:W-:-:S04]  /*0060*/  LEA.HI R2, R15, R15, RZ, 0x1 ;  /* 0x0000000f0f027211 */ /* 0x002fc800078f08ff */
        /* <DEDUP_REMOVED lines=12> */
.L_x_7:
[----:B-12---:R-:W-:-:S06]  /*0130*/  IMAD.WIDE R4, R13, 0x8, R8 ;  /* 0x000000080d047825 */ /* 0x006fcc00078e0208 */
[----:B0-----:R-:W2:Y:S01]  /*0140*/  LDG.E.64 R4, desc[UR4][R4.64] ;  /* 0x0000000404047981 */ /* 0x001ea2000c1e1b00 */
[----:B---3--:R-:W-:Y:S01]  /*0150*/  IMAD.WIDE R2, R13, 0x8, R6 ;  /* 0x000000080d027825 */ /* 0x008fe200078e0206 */
[----:B------:R-:W-:-:S04]  /*0160*/  IADD3 R13, PT, PT, R10, R13, RZ ;  /* 0x0000000d0a0d7210 */ /* 0x000fc80007ffe0ff */
[----:B------:R-:W-:Y:S01]  /*0170*/  ISETP.GE.AND P1, PT, R13, R11, PT ;  /* 0x0000000b0d00720c */ /* 0x000fe20003f26270 */
[----:B--2---:R2:W-:-:S12]  /*0180*/  STG.E.64 desc[UR4][R2.64], R4 ;  /* 0x0000000402007986 */ /* 0x0045d8000c101b04 */
[----:B------:R-:W-:Y:S05]  /*0190*/  @!P1 BRA `(.L_x_7) ;  /* 0xfffffffc00e49947 */ /* 0x000fea000383ffff */
.L_x_6:
[----:B0-----:R-:W-:Y:S05]  /*01a0*/  BSYNC.RECONVERGENT B0 ;  /* 0x0000000000007941 */ /* 0x001fea0003800200 */
.L_x_5:
[----:B------:R-:W-:Y:S05]  /*01b0*/  @P0 EXIT ;  /* 0x000000000000094d */ /* 0x000fea0003800000 */
[----:B------:R-:W0:Y:S08]  /*01c0*/  LDC.64 R6, c[0x0][0x380] ;  /* 0x0000e000ff067b82 */ /* 0x000e300000000a00 */
[----:B------:R-:W1:Y:S02]  /*01d0*/  LDC.64 R8, c[0x0][0x388] ;  /* 0x0000e200ff087b82 */ /* 0x000e640000000a00 */
.L_x_8:
[----:B0-23--:R-:W-:-:S06]  /*01e0*/  IMAD.WIDE R2, R12, 0x4, R6 ;  /* 0x000000040c027825 */ /* 0x00dfcc00078e0206 */
[----:B------:R-:W2:Y:S01]  /*01f0*/  LDG.E R3, desc[UR4][R2.64] ;  /* 0x0000000402037981 */ /* 0x000ea2000c1e1900 */
[----:B-1----:R-:W-:Y:S01]  /*0200*/  IMAD.WIDE R4, R12, 0x4, R8 ;  /* 0x000000040c047825 */ /* 0x002fe200078e0208 */
[----:B------:R-:W-:-:S04]  /*0210*/  IADD3 R12, PT, PT, R0, R12, RZ ;  /* 0x0000000c000c7210 */ /* 0x000fc80007ffe0ff */
[----:B------:R-:W-:Y:S01]  /*0220*/  ISETP.GE.AND P0, PT, R12, R15, PT ;  /* 0x0000000f0c00720c */ /* 0x000fe20003f06270 */
[----:B--2---:R3:W-:-:S12]  /*0230*/  STG.E desc[UR4][R4.64], R3 ;  /* 0x0000000304007986 */ /* 0x0047d8000c101904 */
[----:B------:R-:W-:Y:S05]  /*0240*/  @!P0 BRA `(.L_x_8) ;  /* 0xfffffffc00e48947 */ /* 0x000fea000383ffff */
[----:B------:R-:W-:Y:S05]  /*0250*/  EXIT ;  /* 0x000000000000794d */ /* 0x000fea0003800000 */
.L_x_9:
        /* <DEDUP_REMOVED lines=10> */
.L_x_13:


//--------------------- .text._Z25device_copy_scalar_kernelPiS_i --------------------------
	.section	.text._Z25device_copy_scalar_kernelPiS_i,"ax",@progbits
	.align	128
        .global         _Z25device_copy_scalar_kernelPiS_i
        .type           _Z25device_copy_scalar_kernelPiS_i,@function
        .size           _Z25device_copy_scalar_kernelPiS_i,(.L_x_14 - _Z25device_copy_scalar_kernelPiS_i)
        .other          _Z25device_copy_scalar_kernelPiS_i,@"STO_CUDA_ENTRY STV_DEFAULT"
_Z25device_copy_scalar_kernelPiS_i:
.text._Z25device_copy_scalar_kernelPiS_i:
[----:B------:R-:W-:Y:S01]  /*0000*/  LDC R1, c[0x0][0x37c] ;  /* 0x0000df00ff017b82 */ /* 0x000fe20000000800 */
[----:B------:R-:W0:Y:S07]  /*0010*/  S2R R0, SR_TID.X ;  /* 0x0000000000007919 */ /* 0x000e2e0000002100 */
[----:B------:R-:W0:Y:S01]  /*0020*/  S2UR UR4, SR_CTAID.X ;  /* 0x00000000000479c3 */ /* 0x000e220000002500 */
[----:B------:R-:W1:Y:S07]  /*0030*/  LDCU UR5, c[0x0][0x390] ;  /* 0x00007200ff0577ac */ /* 0x000e6e0008000800 */
[----:B------:R-:W0:Y:S02]  /*0040*/  LDC R11, c[0x0][0x360] ;  /* 0x0000d800ff0b7b82 */ /* 0x000e240000000800 */
[----:B0-----:R-:W-:-:S05]  /*0050*/  IMAD R0, R11, UR4, R0 ;  /* 0x000000040b007c24 */ /* 0x001fca000f8e0200 */
[----:B-1----:R-:W-:-:S13]  /*0060*/  ISETP.GE.AND P0, PT, R0, UR5, PT ;  /* 0x0000000500007c0c */ /* 0x002fda000bf06270 */
[----:B------:R-:W-:Y:S05]  /*0070*/  @P0 EXIT ;  /* 0x000000000000094d */ /* 0x000fea0003800000 */
[----:B------:R-:W0:Y:S01]  /*0080*/  LDC.64 R6, c[0x0][0x380] ;  /* 0x0000e000ff067b82 */ /* 0x000e220000000a00 */
[----:B------:R-:W1:Y:S01]  /*0090*/  LDCU UR4, c[0x0][0x370] ;  /* 0x00006e00ff0477ac */ /* 0x000e620008000800 */
[----:B------:R-:W2:Y:S06]  /*00a0*/  LDCU.64 UR6, c[0x0][0x358] ;  /* 0x00006b00ff0677ac */ /* 0x000eac0008000a00 */
[----:B------:R-:W3:Y:S01]  /*00b0*/  LDC.64 R8, c[0x0][0x388] ;  /* 0x0000e200ff087b82 */ /* 0x000ee20000000a00 */
[----:B-1----:R-:W-:-:S07]  /*00c0*/  IMAD R11, R11, UR4, RZ ;  /* 0x000000040b0b7c24 */ /* 0x002fce000f8e02ff */
.L_x_10:
[----:B01----:R-:W-:-:S06]  /*00d0*/  IMAD.WIDE R2, R0, 0x4, R6 ;  /* 0x0000000400027825 */ /* 0x003fcc00078e0206 */
[----:B--2---:R-:W2:Y:S01]  /*00e0*/  LDG.E R3, desc[UR6][R2.64] ;  /* 0x0000000602037981 */ /* 0x004ea2000c1e1900 */
[----:B---3--:R-:W-:Y:S01]  /*00f0*/  IMAD.WIDE R4, R0, 0x4, R8 ;  /* 0x0000000400047825 */ /* 0x008fe200078e0208 */
[----:B------:R-:W-:-:S04]  /*0100*/  IADD3 R0, PT, PT, R11, R0, RZ ;  /* 0x000000000b007210 */ /* 0x000fc80007ffe0ff */
[----:B------:R-:W-:Y:S01]  /*0110*/  ISETP.GE.AND P0, PT, R0, UR5, PT ;  /* 0x0000000500007c0c */ /* 0x000fe2000bf06270 */
[----:B--2---:R1:W-:-:S12]  /*0120*/  STG.E desc[UR6][R4.64], R3 ;  /* 0x0000000304007986 */ /* 0x0043d8000c101906 */
[----:B------:R-:W-:Y:S05]  /*0130*/  @!P0 BRA `(.L_x_10) ;  /* 0xfffffffc00e48947 */ /* 0x000fea000383ffff */
[----:B------:R-:W-:Y:S05]  /*0140*/  EXIT ;  /* 0x000000000000794d */ /* 0x000fea0003800000 */
.L_x_11:
        /* <DEDUP_REMOVED lines=11> */
.L_x_14:


//--------------------- .nv.shared.reserved.0     --------------------------
	.section	.nv.shared.reserved.0,"aw",@nobits
	.weak		__nv_reservedSMEM_offset_0_alias
	.size		__nv_reservedSMEM_offset_0_alias, 0, 64
	.other		__nv_reservedSMEM_offset_0_alias,@"STO_CUDA_RESERVED_SHARED STV_DEFAULT"
__nv_reservedSMEM_offset_0_alias:
	.zero		0
	.zero		64


//--------------------- .nv.constant0._Z26device_copy_vector4_kernelPiS_i --------------------------
	.section	.nv.constant0._Z26device_copy_vector4_kernelPiS_i,"a",@progbits
	.sectionflags	@""
	.align	4
.nv.constant0._Z26device_copy_vector4_kernelPiS_i:
	.zero		916


//--------------------- .nv.constant0._Z26device_copy_vector2_kernelPiS_i --------------------------
	.section	.nv.constant0._Z26device_copy_vector2_kernelPiS_i,"a",@progbits
	.sectionflags	@""
	.align	4
.nv.constant0._Z26device_copy_vector2_kernelPiS_i:
	.zero		916


//--------------------- .nv.constant0._Z25device_copy_scalar_kernelPiS_i --------------------------
	.section	.nv.constant0._Z25device_copy_scalar_kernelPiS_i,"a",@progbits
	.sectionflags	@""
	.align	4
.nv.constant0._Z25device_copy_scalar_kernelPiS_i:
	.zero		916


//--------------------- SYMBOLS --------------------------

	.type		.nv.reservedSmem.offset0,@object
	.size		.nv.reservedSmem.offset0,0x4
